//
// Generated by NVIDIA NVVM Compiler
//
// Compiler Build ID: CL-36424714
// Cuda compilation tools, release 13.0, V13.0.88
// Based on NVVM 20.0.0
//

.version 9.0
.target sm_100
.address_size 64

	// .globl	_Z6MatAddPdS_S_ii
// _ZZ9MatMedianPdS_iiE4temp has been demoted

.visible .entry _Z6MatAddPdS_S_ii(
	.param .u64 .ptr .align 1 _Z6MatAddPdS_S_ii_param_0,
	.param .u64 .ptr .align 1 _Z6MatAddPdS_S_ii_param_1,
	.param .u64 .ptr .align 1 _Z6MatAddPdS_S_ii_param_2,
	.param .u32 _Z6MatAddPdS_S_ii_param_3,
	.param .u32 _Z6MatAddPdS_S_ii_param_4
)
{
	.reg .pred 	%p<2>;
	.reg .b32 	%r<15>;
	.reg .b64 	%rd<11>;
	.reg .b64 	%fd<4>;

	ld.param.u64 	%rd1, [_Z6MatAddPdS_S_ii_param_0];
	ld.param.u64 	%rd2, [_Z6MatAddPdS_S_ii_param_1];
	ld.param.u64 	%rd3, [_Z6MatAddPdS_S_ii_param_2];
	ld.param.u32 	%r3, [_Z6MatAddPdS_S_ii_param_3];
	ld.param.u32 	%r4, [_Z6MatAddPdS_S_ii_param_4];
	mov.u32 	%r6, %ctaid.x;
	mov.u32 	%r7, %ntid.x;
	mov.u32 	%r8, %tid.x;
	mad.lo.s32 	%r1, %r6, %r7, %r8;
	mov.u32 	%r9, %ctaid.y;
	mov.u32 	%r10, %ntid.y;
	mov.u32 	%r11, %tid.y;
	mad.lo.s32 	%r12, %r9, %r10, %r11;
	max.s32 	%r13, %r1, %r12;
	setp.ge.s32 	%p1, %r13, %r4;
	@%p1 bra 	$L__BB0_2;
	cvta.to.global.u64 	%rd4, %rd1;
	cvta.to.global.u64 	%rd5, %rd2;
	cvta.to.global.u64 	%rd6, %rd3;
	mad.lo.s32 	%r14, %r3, %r12, %r1;
	mul.wide.s32 	%rd7, %r14, 8;
	add.s64 	%rd8, %rd4, %rd7;
	ld.global.f64 	%fd1, [%rd8];
	add.s64 	%rd9, %rd5, %rd7;
	ld.global.f64 	%fd2, [%rd9];
	add.f64 	%fd3, %fd1, %fd2;
	add.s64 	%rd10, %rd6, %rd7;
	st.global.f64 	[%rd10], %fd3;
$L__BB0_2:
	ret;

}
	// .globl	_Z9MatMedianPdS_ii
.visible .entry _Z9MatMedianPdS_ii(
	.param .u64 .ptr .align 1 _Z9MatMedianPdS_ii_param_0,
	.param .u64 .ptr .align 1 _Z9MatMedianPdS_ii_param_1,
	.param .u32 _Z9MatMedianPdS_ii_param_2,
	.param .u32 _Z9MatMedianPdS_ii_param_3
)
{
	.reg .pred 	%p<20>;
	.reg .b32 	%r<26>;
	.reg .b64 	%rd<18>;
	.reg .b64 	%fd<15>;
	// demoted variable
	.shared .align 8 .b8 _ZZ9MatMedianPdS_iiE4temp[2592];
	ld.param.u64 	%rd4, [_Z9MatMedianPdS_ii_param_0];
	ld.param.u64 	%rd3, [_Z9MatMedianPdS_ii_param_1];
	ld.param.u32 	%r10, [_Z9MatMedianPdS_ii_param_2];
	ld.param.u32 	%r11, [_Z9MatMedianPdS_ii_param_3];
	cvta.to.global.u64 	%rd1, %rd4;
	mov.u32 	%r12, %ctaid.x;
	mov.u32 	%r13, %ntid.x;
	mov.u32 	%r1, %tid.x;
	mad.lo.s32 	%r2, %r12, %r13, %r1;
	mov.u32 	%r14, %ctaid.y;
	mov.u32 	%r15, %ntid.y;
	mov.u32 	%r3, %tid.y;
	mad.lo.s32 	%r4, %r14, %r15, %r3;
	setp.ne.s32 	%p1, %r1, 15;
	setp.ge.s32 	%p2, %r2, %r11;
	mul.lo.s32 	%r5, %r10, %r4;
	cvt.s64.s32 	%rd5, %r5;
	cvt.s64.s32 	%rd6, %r2;
	add.s64 	%rd7, %rd6, %rd5;
	shl.b64 	%rd8, %rd7, 3;
	add.s64 	%rd2, %rd1, %rd8;
	mov.u32 	%r16, _ZZ9MatMedianPdS_iiE4temp;
	mad.lo.s32 	%r6, %r3, 144, %r16;
	or.pred  	%p3, %p1, %p2;
	@%p3 bra 	$L__BB1_2;
	ld.global.f64 	%fd1, [%rd2+8];
	st.shared.f64 	[%r6+280], %fd1;
$L__BB1_2:
	setp.ne.s32 	%p4, %r1, 0;
	setp.lt.s32 	%p5, %r2, 1;
	or.pred  	%p6, %p4, %p5;
	@%p6 bra 	$L__BB1_4;
	ld.global.f64 	%fd2, [%rd2+-8];
	st.shared.f64 	[%r6+144], %fd2;
$L__BB1_4:
	setp.ne.s32 	%p7, %r3, 0;
	setp.eq.s32 	%p8, %r4, 0;
	shl.b32 	%r17, %r1, 3;
	add.s32 	%r7, %r16, %r17;
	or.pred  	%p9, %p7, %p8;
	@%p9 bra 	$L__BB1_6;
	add.s32 	%r19, %r4, -1;
	mad.lo.s32 	%r20, %r10, %r19, %r2;
	mul.wide.s32 	%rd9, %r20, 8;
	add.s64 	%rd10, %rd1, %rd9;
	ld.global.f64 	%fd3, [%rd10];
	st.shared.f64 	[%r7+8], %fd3;
$L__BB1_6:
	setp.ne.s32 	%p10, %r3, 15;
	setp.ge.s32 	%p11, %r4, %r11;
	or.pred  	%p12, %p10, %p11;
	@%p12 bra 	$L__BB1_8;
	mad.lo.s32 	%r21, %r10, %r4, %r10;
	add.s32 	%r22, %r21, %r2;
	mul.wide.s32 	%rd11, %r22, 8;
	add.s64 	%rd12, %rd1, %rd11;
	ld.global.f64 	%fd4, [%rd12];
	st.shared.f64 	[%r7+2456], %fd4;
$L__BB1_8:
	setp.eq.s32 	%p13, %r4, 0;
	setp.lt.s32 	%p14, %r2, 1;
	add.s32 	%r8, %r5, %r2;
	mul.wide.s32 	%rd13, %r8, 8;
	add.s64 	%rd14, %rd1, %rd13;
	ld.global.f64 	%fd5, [%rd14];
	add.s32 	%r24, %r6, %r17;
	add.s32 	%r9, %r24, 144;
	st.shared.f64 	[%r24+152], %fd5;
	bar.sync 	0;
	add.s32 	%r25, %r11, -1;
	setp.ge.s32 	%p15, %r2, %r25;
	or.pred  	%p16, %p14, %p15;
	or.pred  	%p17, %p13, %p16;
	setp.ge.s32 	%p18, %r4, %r25;
	or.pred  	%p19, %p17, %p18;
	@%p19 bra 	$L__BB1_10;
	ld.shared.f64 	%fd6, [%r9+8];
	ld.shared.f64 	%fd7, [%r9+16];
	add.f64 	%fd8, %fd6, %fd7;
	ld.shared.f64 	%fd9, [%r9];
	add.f64 	%fd10, %fd8, %fd9;
	ld.shared.f64 	%fd11, [%r9+-136];
	add.f64 	%fd12, %fd10, %fd11;
	ld.shared.f64 	%fd13, [%r9+152];
	add.f64 	%fd14, %fd12, %fd13;
	cvta.to.global.u64 	%rd15, %rd3;
	add.s64 	%rd17, %rd15, %rd13;
	st.global.f64 	[%rd17], %fd14;
$L__BB1_10:
	ret;

}


// ===== COMPILED SASS (sm_100) =====

	.target	sm_100

	.elftype	@"ET_EXEC"


//--------------------- .note.nv.tkinfo           --------------------------
	.section	.note.nv.tkinfo,"",@"SHT_NOTE"
	.sectionflags	@"SHF_NOTE_NV_TKINFO"
	.tkinfo
        /*0018*/ 	.word	0x00000002
        /*0030*/ 	.string	""
        /*0030*/ 	.string	"ptxas"
        /*0030*/ 	.string	"Cuda compilation tools, release 13.0, V13.0.88"
        /*0030*/ 	.string	"Build cuda_13.0.r13.0/compiler.36424714_0"
        /*0030*/ 	.string	"-arch sm_100 -m 64 "



//--------------------- .note.nv.cuinfo           --------------------------
	.section	.note.nv.cuinfo,"",@"SHT_NOTE"
	.sectionflags	@"SHF_NOTE_NV_CUINFO"
        /*0018*/ 	.short	0x0002
        /*001a*/ 	.short	0x0064
        /*001c*/ 	.short	0x0082
	.zero		2


//--------------------- .nv.info                  --------------------------
	.section	.nv.info,"",@"SHT_CUDA_INFO"
	.align	4


	//----- nvinfo : EIATTR_REGCOUNT
	.align		4
        /*0000*/ 	.byte	0x04, 0x2f
        /*0002*/ 	.short	(.L_1 - .L_0)
	.align		4
.L_0:
        /*0004*/ 	.word	index@(_Z6MatAddPdS_S_ii)
        /*0008*/ 	.word	0x0000000e


	//----- nvinfo : EIATTR_FRAME_SIZE
	.align		4
.L_1:
        /*000c*/ 	.byte	0x04, 0x11
        /*000e*/ 	.short	(.L_3 - .L_2)
	.align		4
.L_2:
        /*0010*/ 	.word	index@(_Z6MatAddPdS_S_ii)
        /*0014*/ 	.word	0x00000000


	//----- nvinfo : EIATTR_REGCOUNT
	.align		4
.L_3:
        /*0018*/ 	.byte	0x04, 0x2f
        /*001a*/ 	.short	(.L_5 - .L_4)
	.align		4
.L_4:
        /*001c*/ 	.word	index@(_Z9MatMedianPdS_ii)
        /*0020*/ 	.word	0x00000018


	//----- nvinfo : EIATTR_FRAME_SIZE
	.align		4
.L_5:
        /*0024*/ 	.byte	0x04, 0x11
        /*0026*/ 	.short	(.L_7 - .L_6)
	.align		4
.L_6:
        /*0028*/ 	.word	index@(_Z9MatMedianPdS_ii)
        /*002c*/ 	.word	0x00000000


	//----- nvinfo : EIATTR_MIN_STACK_SIZE
	.align		4
.L_7:
        /*0030*/ 	.byte	0x04, 0x12
        /*0032*/ 	.short	(.L_9 - .L_8)
	.align		4
.L_8:
        /*0034*/ 	.word	index@(_Z9MatMedianPdS_ii)
        /*0038*/ 	.word	0x00000000


	//----- nvinfo : EIATTR_MIN_STACK_SIZE
	.align		4
.L_9:
        /*003c*/ 	.byte	0x04, 0x12
        /*003e*/ 	.short	(.L_11 - .L_10)
	.align		4
.L_10:
        /*0040*/ 	.word	index@(_Z6MatAddPdS_S_ii)
        /*0044*/ 	.word	0x00000000
.L_11:


//--------------------- .nv.compat                --------------------------
	.section	.nv.compat,"",@"SHT_CUDA_COMPAT_INFO"
	.align	4
        /*0000*/ 	.byte	0x02, 0x09, 0x00, 0x00, 0x02, 0x02, 0x01, 0x00, 0x02, 0x05, 0x05, 0x00, 0x03, 0x07, 0x01, 0x01
        /*0010*/ 	.byte	0x02, 0x03, 0x00, 0x00, 0x02, 0x06, 0x01, 0x00, 0x04, 0x0b, 0x08, 0x00, 0x01, 0x00, 0x00, 0x00
        /*0020*/ 	.byte	0x00, 0x00, 0x00, 0x00


//--------------------- .nv.info._Z9MatMedianPdS_ii --------------------------
	.section	.nv.info._Z9MatMedianPdS_ii,"",@"SHT_CUDA_INFO"
	.sectionflags	@""
	.align	4


	//----- nvinfo : EIATTR_CUDA_API_VERSION
	.align		4
        /*0000*/ 	.byte	0x04, 0x37
        /*0002*/ 	.short	(.L_13 - .L_12)
.L_12:
        /*0004*/ 	.word	0x00000082


	//----- nvinfo : EIATTR_KPARAM_INFO
	.align		4
.L_13:
        /*0008*/ 	.byte	0x04, 0x17
        /*000a*/ 	.short	(.L_15 - .L_14)
.L_14:
        /*000c*/ 	.word	0x00000000
        /*0010*/ 	.short	0x0003
        /*0012*/ 	.short	0x0014
        /*0014*/ 	.byte	0x00, 0xf0, 0x11, 0x00


	//----- nvinfo : EIATTR_KPARAM_INFO
	.align		4
.L_15:
        /*0018*/ 	.byte	0x04, 0x17
        /*001a*/ 	.short	(.L_17 - .L_16)
.L_16:
        /*001c*/ 	.word	0x00000000
        /*0020*/ 	.short	0x0002
        /*0022*/ 	.short	0x0010
        /*0024*/ 	.byte	0x00, 0xf0, 0x11, 0x00


	//----- nvinfo : EIATTR_KPARAM_INFO
	.align		4
.L_17:
        /*0028*/ 	.byte	0x04, 0x17
        /*002a*/ 	.short	(.L_19 - .L_18)
.L_18:
        /*002c*/ 	.word	0x00000000
        /*0030*/ 	.short	0x0001
        /*0032*/ 	.short	0x0008
        /*0034*/ 	.byte	0x00, 0xf5, 0x21, 0x00


	//----- nvinfo : EIATTR_KPARAM_INFO
	.align		4
.L_19:
        /*0038*/ 	.byte	0x04, 0x17
        /*003a*/ 	.short	(.L_21 - .L_20)
.L_20:
        /*003c*/ 	.word	0x00000000
        /*0040*/ 	.short	0x0000
        /*0042*/ 	.short	0x0000
        /*0044*/ 	.byte	0x00, 0xf5, 0x21, 0x00


	//----- nvinfo : EIATTR_SPARSE_MMA_MASK
	.align		4
.L_21:
        /*0048*/ 	.byte	0x03, 0x50
        /*004a*/ 	.short	0x0000


	//----- nvinfo : EIATTR_MAXREG_COUNT
	.align		4
        /*004c*/ 	.byte	0x03, 0x1b
        /*004e*/ 	.short	0x00ff


	//----- nvinfo : EIATTR_NUM_BARRIERS
	.align		4
        /*0050*/ 	.byte	0x02, 0x4c
        /*0052*/ 	.byte	0x01
	.zero		1


	//----- nvinfo : EIATTR_MERCURY_ISA_VERSION
	.align		4
        /*0054*/ 	.byte	0x03, 0x5f
        /*0056*/ 	.short	0x0101


	//----- nvinfo : EIATTR_VRC_CTA_INIT_COUNT
	.align		4
        /*0058*/ 	.byte	0x02, 0x4a
	.zero		1
	.zero		1


	//----- nvinfo : EIATTR_EXIT_INSTR_OFFSETS
	.align		4
        /*005c*/ 	.byte	0x04, 0x1c
        /*005e*/ 	.short	(.L_23 - .L_22)


	//   ....[0]....
.L_22:
        /*0060*/ 	.word	0x00000390


	//   ....[1]....
        /*0064*/ 	.word	0x00000460


	//----- nvinfo : EIATTR_CBANK_PARAM_SIZE
	.align		4
.L_23:
        /*0068*/ 	.byte	0x03, 0x19
        /*006a*/ 	.short	0x0018


	//----- nvinfo : EIATTR_PARAM_CBANK
	.align		4
        /*006c*/ 	.byte	0x04, 0x0a
        /*006e*/ 	.short	(.L_25 - .L_24)
	.align		4
.L_24:
        /*0070*/ 	.word	index@(.nv.constant0._Z9MatMedianPdS_ii)
        /*0074*/ 	.short	0x0380
        /*0076*/ 	.short	0x0018


	//----- nvinfo : EIATTR_SW_WAR
	.align		4
.L_25:
        /*0078*/ 	.byte	0x04, 0x36
        /*007a*/ 	.short	(.L_27 - .L_26)
.L_26:
        /*007c*/ 	.word	0x00000008
.L_27:


//--------------------- .nv.info._Z6MatAddPdS_S_ii --------------------------
	.section	.nv.info._Z6MatAddPdS_S_ii,"",@"SHT_CUDA_INFO"
	.sectionflags	@""
	.align	4


	//----- nvinfo : EIATTR_CUDA_API_VERSION
	.align		4
        /*0000*/ 	.byte	0x04, 0x37
        /*0002*/ 	.short	(.L_29 - .L_28)
.L_28:
        /*0004*/ 	.word	0x00000082


	//----- nvinfo : EIATTR_KPARAM_INFO
	.align		4
.L_29:
        /*0008*/ 	.byte	0x04, 0x17
        /*000a*/ 	.short	(.L_31 - .L_30)
.L_30:
        /*000c*/ 	.word	0x00000000
        /*0010*/ 	.short	0x0004
        /*0012*/ 	.short	0x001c
        /*0014*/ 	.byte	0x00, 0xf0, 0x11, 0x00


	//----- nvinfo : EIATTR_KPARAM_INFO
	.align		4
.L_31:
        /*0018*/ 	.byte	0x04, 0x17
        /*001a*/ 	.short	(.L_33 - .L_32)
.L_32:
        /*001c*/ 	.word	0x00000000
        /*0020*/ 	.short	0x0003
        /*0022*/ 	.short	0x0018
        /*0024*/ 	.byte	0x00, 0xf0, 0x11, 0x00


	//----- nvinfo : EIATTR_KPARAM_INFO
	.align		4
.L_33:
        /*0028*/ 	.byte	0x04, 0x17
        /*002a*/ 	.short	(.L_35 - .L_34)
.L_34:
        /*002c*/ 	.word	0x00000000
        /*0030*/ 	.short	0x0002
        /*0032*/ 	.short	0x0010
        /*0034*/ 	.byte	0x00, 0xf5, 0x21, 0x00


	//----- nvinfo : EIATTR_KPARAM_INFO
	.align		4
.L_35:
        /*0038*/ 	.byte	0x04, 0x17
        /*003a*/ 	.short	(.L_37 - .L_36)
.L_36:
        /*003c*/ 	.word	0x00000000
        /*0040*/ 	.short	0x0001
        /*0042*/ 	.short	0x0008
        /*0044*/ 	.byte	0x00, 0xf5, 0x21, 0x00


	//----- nvinfo : EIATTR_KPARAM_INFO
	.align		4
.L_37:
        /*0048*/ 	.byte	0x04, 0x17
        /*004a*/ 	.short	(.L_39 - .L_38)
.L_38:
        /*004c*/ 	.word	0x00000000
        /*0050*/ 	.short	0x0000
        /*0052*/ 	.short	0x0000
        /*0054*/ 	.byte	0x00, 0xf5, 0x21, 0x00


	//----- nvinfo : EIATTR_SPARSE_MMA_MASK
	.align		4
.L_39:
        /*0058*/ 	.byte	0x03, 0x50
        /*005a*/ 	.short	0x0000


	//----- nvinfo : EIATTR_MAXREG_COUNT
	.align		4
        /*005c*/ 	.byte	0x03, 0x1b
        /*005e*/ 	.short	0x00ff


	//----- nvinfo : EIATTR_MERCURY_ISA_VERSION
	.align		4
        /*0060*/ 	.byte	0x03, 0x5f
        /*0062*/ 	.short	0x0101


	//----- nvinfo : EIATTR_VRC_CTA_INIT_COUNT
	.align		4
        /*0064*/ 	.byte	0x02, 0x4a
	.zero		1
	.zero		1


	//----- nvinfo : EIATTR_EXIT_INSTR_OFFSETS
	.align		4
        /*0068*/ 	.byte	0x04, 0x1c
        /*006a*/ 	.short	(.L_41 - .L_40)


	//   ....[0]....
.L_40:
        /*006c*/ 	.word	0x000000c0


	//   ....[1]....
        /*0070*/ 	.word	0x000001a0


	//----- nvinfo : EIATTR_CBANK_PARAM_SIZE
	.align		4
.L_41:
        /*0074*/ 	.byte	0x03, 0x19
        /*0076*/ 	.short	0x0020


	//----- nvinfo : EIATTR_PARAM_CBANK
	.align		4
        /*0078*/ 	.byte	0x04, 0x0a
        /*007a*/ 	.short	(.L_43 - .L_42)
	.align		4
.L_42:
        /*007c*/ 	.word	index@(.nv.constant0._Z6MatAddPdS_S_ii)
        /*0080*/ 	.short	0x0380
        /*0082*/ 	.short	0x0020


	//----- nvinfo : EIATTR_SW_WAR
	.align		4
.L_43:
        /*0084*/ 	.byte	0x04, 0x36
        /*0086*/ 	.short	(.L_45 - .L_44)
.L_44:
        /*0088*/ 	.word	0x00000008
.L_45:


//--------------------- .nv.callgraph             --------------------------
	.section	.nv.callgraph,"",@"SHT_CUDA_CALLGRAPH"
	.align	4
	.sectionentsize	8
	.align		4
        /*0000*/ 	.word	0x00000000
	.align		4
        /*0004*/ 	.word	0xffffffff
	.align		4
        /*0008*/ 	.word	0x00000000
	.align		4
        /*000c*/ 	.word	0xfffffffe
	.align		4
        /*0010*/ 	.word	0x00000000
	.align		4
        /*0014*/ 	.word	0xfffffffd
	.align		4
        /*0018*/ 	.word	0x00000000
	.align		4
        /*001c*/ 	.word	0xfffffffc


//--------------------- .text._Z9MatMedianPdS_ii  --------------------------
	.section	.text._Z9MatMedianPdS_ii,"ax",@progbits
	.align	128
        .global         _Z9MatMedianPdS_ii
        .type           _Z9MatMedianPdS_ii,@function
        .size           _Z9MatMedianPdS_ii,(.L_x_2 - _Z9MatMedianPdS_ii)
        .other          _Z9MatMedianPdS_ii,@"STO_CUDA_ENTRY STV_DEFAULT"
_Z9MatMedianPdS_ii:
.text._Z9MatMedianPdS_ii:
[----:B------:R-:W-:Y:S01]  /*0000*/  LDC R1, c[0x0][0x37c] ;  /* 0x0000df00ff017b82 */ /* 0x000fe20000000800 */
[----:B------:R-:W0:Y:S07]  /*0010*/  S2R R12, SR_TID.Y ;  /* 0x00000000000c7919 */ /* 0x000e2e0000002200 */
[----:B------:R-:W1:Y:S01]  /*0020*/  LDC R13, c[0x0][0x360] ;  /* 0x0000d800ff0d7b82 */ /* 0x000e620000000800 */
[----:B------:R-:W2:Y:S01]  /*0030*/  LDCU.64 UR6, c[0x0][0x380] ;  /* 0x00007000ff0677ac */ /* 0x000ea20008000a00 */
[----:B------:R-:W1:Y:S06]  /*0040*/  S2R R8, SR_TID.X ;  /* 0x0000000000087919 */ /* 0x000e6c0000002100 */
[----:B------:R-:W0:Y:S08]  /*0050*/  S2UR UR5, SR_CTAID.Y ;  /* 0x00000000000579c3 */ /* 0x000e300000002600 */
[----:B------:R-:W0:Y:S08]  /*0060*/  LDC R9, c[0x0][0x364] ;  /* 0x0000d900ff097b82 */ /* 0x000e300000000800 */
[----:B------:R-:W3:Y:S08]  /*0070*/  LDC.64 R2, c[0x0][0x390] ;  /* 0x0000e400ff027b82 */ /* 0x000ef00000000a00 */
[----:B------:R-:W1:Y:S01]  /*0080*/  S2UR UR4, SR_CTAID.X ;  /* 0x00000000000479c3 */ /* 0x000e620000002500 */
[----:B0-----:R-:W-:-:S07]  /*0090*/  IMAD R9, R9, UR5, R12 ;  /* 0x0000000509097c24 */ /* 0x001fce000f8e020c */
[----:B------:R-:W0:Y:S01]  /*00a0*/  LDC.64 R4, c[0x0][0x380] ;  /* 0x0000e000ff047b82 */ /* 0x000e220000000a00 */
[C---:B------:R-:W-:Y:S02]  /*00b0*/  ISETP.NE.AND P2, PT, R9.reuse, RZ, PT ;  /* 0x000000ff0900720c */ /* 0x040fe40003f45270 */
[CC--:B---3--:R-:W-:Y:S01]  /*00c0*/  ISETP.GE.AND P1, PT, R9.reuse, R3.reuse, PT ;  /* 0x000000030900720c */ /* 0x0c8fe20003f26270 */
[----:B------:R-:W-:Y:S01]  /*00d0*/  IMAD R0, R9, R2, RZ ;  /* 0x0000000209007224 */ /* 0x000fe200078e02ff */
[C---:B------:R-:W-:Y:S02]  /*00e0*/  ISETP.NE.OR P2, PT, R12.reuse, RZ, !P2 ;  /* 0x000000ff0c00720c */ /* 0x040fe40005745670 */
[----:B------:R-:W-:Y:S01]  /*00f0*/  ISETP.NE.OR P1, PT, R12, 0xf, P1 ;  /* 0x0000000f0c00780c */ /* 0x000fe20000f25670 */
[----:B-1----:R-:W-:Y:S01]  /*0100*/  IMAD R13, R13, UR4, R8 ;  /* 0x000000040d0d7c24 */ /* 0x002fe2000f8e0208 */
[----:B------:R-:W1:Y:S04]  /*0110*/  LDCU.64 UR4, c[0x0][0x358] ;  /* 0x00006b00ff0477ac */ /* 0x000e680008000a00 */
[----:B------:R-:W-:-:S02]  /*0120*/  ISETP.GE.AND P0, PT, R13, R3, PT ;  /* 0x000000030d00720c */ /* 0x000fc40003f06270 */
[----:B------:R-:W-:-:S03]  /*0130*/  ISETP.GE.AND P3, PT, R13, 0x1, PT ;  /* 0x000000010d00780c */ /* 0x000fc60003f66270 */
[C---:B------:R-:W-:Y:S01]  /*0140*/  @!P2 VIADD R6, R9.reuse, 0xffffffff ;  /* 0xffffffff0906a836 */ /* 0x040fe20000000000 */
[--C-:B------:R-:W-:Y:S01]  /*0150*/  SHF.R.S32.HI R7, RZ, 0x1f, R13.reuse ;  /* 0x0000001fff077819 */ /* 0x100fe2000001140d */
[----:B------:R-:W-:Y:S01]  /*0160*/  @!P1 IMAD R10, R9, R2, R2 ;  /* 0x00000002090a9224 */ /* 0x000fe200078e0202 */
[C---:B------:R-:W-:Y:S01]  /*0170*/  IADD3 R14, P4, PT, R13.reuse, R0, RZ ;  /* 0x000000000d0e7210 */ /* 0x040fe20007f9e0ff */
[----:B------:R-:W-:Y:S01]  /*0180*/  @!P2 IMAD R11, R6, R2, R13 ;  /* 0x00000002060ba224 */ /* 0x000fe200078e020d */
[C---:B------:R-:W-:Y:S01]  /*0190*/  ISETP.NE.OR P0, PT, R8.reuse, 0xf, P0 ;  /* 0x0000000f0800780c */ /* 0x040fe20000705670 */
[----:B------:R-:W-:Y:S01]  /*01a0*/  @!P1 IMAD.IADD R15, R13, 0x1, R10 ;  /* 0x000000010d0f9824 */ /* 0x000fe200078e020a */
[----:B------:R-:W-:Y:S01]  /*01b0*/  ISETP.NE.OR P3, PT, R8, RZ, !P3 ;  /* 0x000000ff0800720c */ /* 0x000fe20005f65670 */
[----:B0-----:R-:W-:Y:S01]  /*01c0*/  @!P2 IMAD.WIDE R10, R11, 0x8, R4 ;  /* 0x000000080b0aa825 */ /* 0x001fe200078e0204 */
[----:B------:R-:W-:Y:S02]  /*01d0*/  LEA.HI.X.SX32 R7, R0, R7, 0x1, P4 ;  /* 0x0000000700077211 */ /* 0x000fe400020f0eff */
[----:B--2---:R-:W-:Y:S01]  /*01e0*/  LEA R18, P4, R14, UR6, 0x3 ;  /* 0x000000060e127c11 */ /* 0x004fe2000f8818ff */
[----:B------:R-:W-:-:S02]  /*01f0*/  IMAD.IADD R0, R13, 0x1, R0 ;  /* 0x000000010d007824 */ /* 0x000fc400078e0200 */
[----:B-1----:R-:W2:Y:S01]  /*0200*/  @!P2 LDG.E.64 R10, desc[UR4][R10.64] ;  /* 0x000000040a0aa981 */ /* 0x002ea2000c1e1b00 */
[----:B------:R-:W-:Y:S01]  /*0210*/  LEA.HI.X R19, R14, UR7, R7, 0x3, P4 ;  /* 0x000000070e137c11 */ /* 0x000fe2000a0f1c07 */
[----:B------:R-:W-:-:S04]  /*0220*/  @!P1 IMAD.WIDE R14, R15, 0x8, R4 ;  /* 0x000000080f0e9825 */ /* 0x000fc800078e0204 */
[----:B------:R-:W-:Y:S01]  /*0230*/  IMAD.WIDE R16, R0, 0x8, R4 ;  /* 0x0000000800107825 */ /* 0x000fe200078e0204 */
[----:B------:R-:W3:Y:S04]  /*0240*/  @!P3 LDG.E.64 R6, desc[UR4][R18.64+-0x8] ;  /* 0xfffff8041206b981 */ /* 0x000ee8000c1e1b00 */
[----:B------:R0:W4:Y:S04]  /*0250*/  @!P0 LDG.E.64 R4, desc[UR4][R18.64+0x8] ;  /* 0x0000080412048981 */ /* 0x000128000c1e1b00 */
[----:B------:R-:W5:Y:S04]  /*0260*/  @!P1 LDG.E.64 R14, desc[UR4][R14.64] ;  /* 0x000000040e0e9981 */ /* 0x000f68000c1e1b00 */
[----:B------:R-:W5:Y:S01]  /*0270*/  LDG.E.64 R16, desc[UR4][R16.64] ;  /* 0x0000000410107981 */ /* 0x000f62000c1e1b00 */
[----:B------:R-:W1:Y:S01]  /*0280*/  S2R R21, SR_CgaCtaId ;  /* 0x0000000000157919 */ /* 0x000e620000008800 */
[----:B------:R-:W-:Y:S01]  /*0290*/  VIADD R20, R3, 0xffffffff ;  /* 0xffffffff03147836 */ /* 0x000fe20000000000 */
[----:B------:R-:W-:-:S04]  /*02a0*/  MOV R2, 0x400 ;  /* 0x0000040000027802 */ /* 0x000fc80000000f00 */
[----:B------:R-:W-:-:S04]  /*02b0*/  ISETP.GE.AND P4, PT, R13, R20, PT ;  /* 0x000000140d00720c */ /* 0x000fc80003f86270 */
[----:B------:R-:W-:Y:S02]  /*02c0*/  ISETP.LT.OR P4, PT, R13, 0x1, P4 ;  /* 0x000000010d00780c */ /* 0x000fe40002781670 */
[----:B-1----:R-:W-:-:S05]  /*02d0*/  LEA R3, R21, R2, 0x18 ;  /* 0x0000000215037211 */ /* 0x002fca00078ec0ff */
[--C-:B------:R-:W-:Y:S02]  /*02e0*/  IMAD R13, R12, 0x90, R3.reuse ;  /* 0x000000900c0d7824 */ /* 0x100fe400078e0203 */
[C---:B------:R-:W-:Y:S02]  /*02f0*/  IMAD R3, R8.reuse, 0x8, R3 ;  /* 0x0000000808037824 */ /* 0x040fe400078e0203 */
[----:B0-----:R-:W-:Y:S01]  /*0300*/  IMAD R19, R8, 0x8, R13 ;  /* 0x0000000808137824 */ /* 0x001fe200078e020d */
[----:B------:R-:W-:-:S04]  /*0310*/  ISETP.EQ.OR P4, PT, R9, RZ, P4 ;  /* 0x000000ff0900720c */ /* 0x000fc80002782670 */
[----:B------:R-:W-:Y:S01]  /*0320*/  ISETP.GE.OR P4, PT, R9, R20, P4 ;  /* 0x000000140900720c */ /* 0x000fe20002786670 */
[----:B---3--:R0:W-:Y:S04]  /*0330*/  @!P3 STS.64 [R13+0x90], R6 ;  /* 0x000090060d00b388 */ /* 0x0081e80000000a00 */
[----:B----4-:R0:W-:Y:S04]  /*0340*/  @!P0 STS.64 [R13+0x118], R4 ;  /* 0x000118040d008388 */ /* 0x0101e80000000a00 */
[----:B--2---:R0:W-:Y:S04]  /*0350*/  @!P2 STS.64 [R3+0x8], R10 ;  /* 0x0000080a0300a388 */ /* 0x0041e80000000a00 */
[----:B-----5:R0:W-:Y:S04]  /*0360*/  @!P1 STS.64 [R3+0x998], R14 ;  /* 0x0009980e03009388 */ /* 0x0201e80000000a00 */
[----:B------:R0:W-:Y:S01]  /*0370*/  STS.64 [R19+0x98], R16 ;  /* 0x0000981013007388 */ /* 0x0001e20000000a00 */
[----:B------:R-:W-:Y:S06]  /*0380*/  BAR.SYNC.DEFER_BLOCKING 0x0 ;  /* 0x0000000000007b1d */ /* 0x000fec0000010000 */
[----:B------:R-:W-:Y:S05]  /*0390*/  @P4 EXIT ;  /* 0x000000000000494d */ /* 0x000fea0003800000 */
[----:B0-----:R-:W-:Y:S04]  /*03a0*/  LDS.64 R2, [R19+0x98] ;  /* 0x0000980013027984 */ /* 0x001fe80000000a00 */
[----:B------:R-:W0:Y:S04]  /*03b0*/  LDS.64 R4, [R19+0xa0] ;  /* 0x0000a00013047984 */ /* 0x000e280000000a00 */
[----:B------:R-:W1:Y:S04]  /*03c0*/  LDS.64 R6, [R19+0x90] ;  /* 0x0000900013067984 */ /* 0x000e680000000a00 */
[----:B------:R-:W2:Y:S04]  /*03d0*/  LDS.64 R8, [R19+0x8] ;  /* 0x0000080013087984 */ /* 0x000ea80000000a00 */
[----:B------:R-:W3:Y:S01]  /*03e0*/  LDS.64 R10, [R19+0x128] ;  /* 0x00012800130a7984 */ /* 0x000ee20000000a00 */
[----:B0-----:R-:W-:Y:S01]  /*03f0*/  DADD R2, R2, R4 ;  /* 0x0000000002027229 */ /* 0x001fe20000000004 */
[----:B------:R-:W0:Y:S07]  /*0400*/  LDC.64 R4, c[0x0][0x388] ;  /* 0x0000e200ff047b82 */ /* 0x000e2e0000000a00 */
[----:B-1----:R-:W-:-:S08]  /*0410*/  DADD R2, R2, R6 ;  /* 0x0000000002027229 */ /* 0x002fd00000000006 */
[----:B--2---:R-:W-:-:S08]  /*0420*/  DADD R2, R2, R8 ;  /* 0x0000000002027229 */ /* 0x004fd00000000008 */
[----:B---3--:R-:W-:Y:S01]  /*0430*/  DADD R2, R2, R10 ;  /* 0x0000000002027229 */ /* 0x008fe2000000000a */
[----:B0-----:R-:W-:-:S06]  /*0440*/  IMAD.WIDE R4, R0, 0x8, R4 ;  /* 0x0000000800047825 */ /* 0x001fcc00078e0204 */
[----:B------:R-:W-:Y:S01]  /*0450*/  STG.E.64 desc[UR4][R4.64], R2 ;  /* 0x0000000204007986 */ /* 0x000fe2000c101b04 */
[----:B------:R-:W-:Y:S05]  /*0460*/  EXIT ;  /* 0x000000000000794d */ /* 0x000fea0003800000 */
.L_x_0:
[----:B------:R-:W-:-:S00]  /*0470*/  BRA `(.L_x_0) ;  /* 0xfffffffc00fc7947 */ /* 0x000fc0000383ffff */
[----:B------:R-:W-:-:S00]  /*0480*/  NOP ;  /* 0x0000000000007918 */ /* 0x000fc00000000000 */
[----:B------:R-:W-:-:S00]  /*0490*/  NOP ;  /* 0x0000000000007918 */ /* 0x000fc00000000000 */
[----:B------:R-:W-:-:S00]  /*04a0*/  NOP ;  /* 0x0000000000007918 */ /* 0x000fc00000000000 */
[----:B------:R-:W-:-:S00]  /*04b0*/  NOP ;  /* 0x0000000000007918 */ /* 0x000fc00000000000 */
[----:B------:R-:W-:-:S00]  /*04c0*/  NOP ;  /* 0x0000000000007918 */ /* 0x000fc00000000000 */
[----:B------:R-:W-:-:S00]  /*04d0*/  NOP ;  /* 0x0000000000007918 */ /* 0x000fc00000000000 */
[----:B------:R-:W-:-:S00]  /*04e0*/  NOP ;  /* 0x0000000000007918 */ /* 0x000fc00000000000 */
[----:B------:R-:W-:-:S00]  /*04f0*/  NOP ;  /* 0x0000000000007918 */ /* 0x000fc00000000000 */
.L_x_2:


//--------------------- .text._Z6MatAddPdS_S_ii   --------------------------
	.section	.text._Z6MatAddPdS_S_ii,"ax",@progbits
	.align	128
        .global         _Z6MatAddPdS_S_ii
        .type           _Z6MatAddPdS_S_ii,@function
        .size           _Z6MatAddPdS_S_ii,(.L_x_3 - _Z6MatAddPdS_S_ii)
        .other          _Z6MatAddPdS_S_ii,@"STO_CUDA_ENTRY STV_DEFAULT"
_Z6MatAddPdS_S_ii:
.text._Z6MatAddPdS_S_ii:
[----:B------:R-:W-:Y:S01]  /*0000*/  LDC R1, c[0x0][0x37c] ;  /* 0x0000df00ff017b82 */ /* 0x000fe20000000800 */
[----:B------:R-:W0:Y:S07]  /*0010*/  S2R R3, SR_TID.X ;  /* 0x0000000000037919 */ /* 0x000e2e0000002100 */
[----:B------:R-:W0:Y:S01]  /*0020*/  LDC R0, c[0x0][0x360] ;  /* 0x0000d800ff007b82 */ /* 0x000e220000000800 */
[----:B------:R-:W1:Y:S01]  /*0030*/  LDCU UR6, c[0x0][0x39c] ;  /* 0x00007380ff0677ac */ /* 0x000e620008000800 */
[----:B------:R-:W2:Y:S06]  /*0040*/  S2R R2, SR_TID.Y ;  /* 0x0000000000027919 */ /* 0x000eac0000002200 */
[----:B------:R-:W0:Y:S08]  /*0050*/  S2UR UR4, SR_CTAID.X ;  /* 0x00000000000479c3 */ /* 0x000e300000002500 */
[----:B------:R-:W2:Y:S08]  /*0060*/  S2UR UR5, SR_CTAID.Y ;  /* 0x00000000000579c3 */ /* 0x000eb00000002600 */
[----:B------:R-:W2:Y:S01]  /*0070*/  LDC R7, c[0x0][0x364] ;  /* 0x0000d900ff077b82 */ /* 0x000ea20000000800 */
[----:B0-----:R-:W-:-:S02]  /*0080*/  IMAD R0, R0, UR4, R3 ;  /* 0x0000000400007c24 */ /* 0x001fc4000f8e0203 */
[----:B--2---:R-:W-:-:S05]  /*0090*/  IMAD R7, R7, UR5, R2 ;  /* 0x0000000507077c24 */ /* 0x004fca000f8e0202 */
[----:B------:R-:W-:-:S04]  /*00a0*/  VIMNMX R2, PT, PT, R0, R7, !PT ;  /* 0x0000000700027248 */ /* 0x000fc80007fe0100 */
[----:B-1----:R-:W-:-:S13]  /*00b0*/  ISETP.GE.AND P0, PT, R2, UR6, PT ;  /* 0x0000000602007c0c */ /* 0x002fda000bf06270 */
[----:B------:R-:W-:Y:S05]  /*00c0*/  @P0 EXIT ;  /* 0x000000000000094d */ /* 0x000fea0003800000 */
[----:B------:R-:W0:Y:S01]  /*00d0*/  LDC.64 R2, c[0x0][0x380] ;  /* 0x0000e000ff027b82 */ /* 0x000e220000000a00 */
[----:B------:R-:W1:Y:S01]  /*00e0*/  LDCU UR6, c[0x0][0x398] ;  /* 0x00007300ff0677ac */ /* 0x000e620008000800 */
[----:B------:R-:W2:Y:S06]  /*00f0*/  LDCU.64 UR4, c[0x0][0x358] ;  /* 0x00006b00ff0477ac */ /* 0x000eac0008000a00 */
[----:B------:R-:W3:Y:S08]  /*0100*/  LDC.64 R4, c[0x0][0x388] ;  /* 0x0000e200ff047b82 */ /* 0x000ef00000000a00 */
[----:B------:R-:W4:Y:S01]  /*0110*/  LDC.64 R8, c[0x0][0x390] ;  /* 0x0000e400ff087b82 */ /* 0x000f220000000a00 */
[----:B-1----:R-:W-:-:S04]  /*0120*/  IMAD R11, R7, UR6, R0 ;  /* 0x00000006070b7c24 */ /* 0x002fc8000f8e0200 */
[----:B0-----:R-:W-:-:S06]  /*0130*/  IMAD.WIDE R2, R11, 0x8, R2 ;  /* 0x000000080b027825 */ /* 0x001fcc00078e0202 */
[----:B--2---:R-:W2:Y:S01]  /*0140*/  LDG.E.64 R2, desc[UR4][R2.64] ;  /* 0x0000000402027981 */ /* 0x004ea2000c1e1b00 */
[----:B---3--:R-:W-:-:S06]  /*0150*/  IMAD.WIDE R4, R11, 0x8, R4 ;  /* 0x000000080b047825 */ /* 0x008fcc00078e0204 */
[----:B------:R-:W2:Y:S01]  /*0160*/  LDG.E.64 R4, desc[UR4][R4.64] ;  /* 0x0000000404047981 */ /* 0x000ea2000c1e1b00 */
[----:B----4-:R-:W-:Y:S01]  /*0170*/  IMAD.WIDE R8, R11, 0x8, R8 ;  /* 0x000000080b087825 */ /* 0x010fe200078e0208 */
[----:B--2---:R-:W-:-:S07]  /*0180*/  DADD R6, R2, R4 ;  /* 0x0000000002067229 */ /* 0x004fce0000000004 */
[----:B------:R-:W-:Y:S01]  /*0190*/  STG.E.64 desc[UR4][R8.64], R6 ;  /* 0x0000000608007986 */ /* 0x000fe2000c101b04 */
[----:B------:R-:W-:Y:S05]  /*01a0*/  EXIT ;  /* 0x000000000000794d */ /* 0x000fea0003800000 */
.L_x_1:
        /* <DEDUP_REMOVED lines=13> */
.L_x_3:


//--------------------- .nv.shared._Z9MatMedianPdS_ii --------------------------
	.section	.nv.shared._Z9MatMedianPdS_ii,"aw",@nobits
	.sectionflags	@""
	.align	8
.nv.shared._Z9MatMedianPdS_ii:
	.zero		3616


//--------------------- .nv.shared.reserved.0     --------------------------
	.section	.nv.shared.reserved.0,"aw",@nobits
	.weak		__nv_reservedSMEM_offset_0_alias
	.size		__nv_reservedSMEM_offset_0_alias, 0, 64
	.other		__nv_reservedSMEM_offset_0_alias,@"STO_CUDA_RESERVED_SHARED STV_DEFAULT"
__nv_reservedSMEM_offset_0_alias:
	.zero		0
	.zero		64


//--------------------- .nv.constant0._Z9MatMedianPdS_ii --------------------------
	.section	.nv.constant0._Z9MatMedianPdS_ii,"a",@progbits
	.sectionflags	@""
	.align	4
.nv.constant0._Z9MatMedianPdS_ii:
	.zero		920


//--------------------- .nv.constant0._Z6MatAddPdS_S_ii --------------------------
	.section	.nv.constant0._Z6MatAddPdS_S_ii,"a",@progbits
	.sectionflags	@""
	.align	4
.nv.constant0._Z6MatAddPdS_S_ii:
	.zero		928


//--------------------- SYMBOLS --------------------------

	.type		.nv.reservedSmem.offset0,@object
	.size		.nv.reservedSmem.offset0,0x4
	.type		.nv.reservedSmem.cap,@object
	.size		.nv.reservedSmem.cap,0x4
